//
// Generated by NVIDIA NVVM Compiler
//
// Compiler Build ID: CL-36424714
// Cuda compilation tools, release 13.0, V13.0.88
// Based on NVVM 20.0.0
//

.version 9.0
.target sm_100
.address_size 64

	// .globl	_Z12SingleThreadv
.global .align 4 .b8 d_numbers[40];
.global .align 4 .u32 d_pos = -1;
// _ZZ17MultiThreadSharedvE9s_numbers has been demoted

.visible .entry _Z12SingleThreadv()
{
	.reg .pred 	%p<24>;
	.reg .b32 	%r<38>;

	mov.b32 	%r15, -1;
	st.global.u32 	[d_pos], %r15;
	ld.global.u32 	%r16, [d_numbers];
	add.s32 	%r18, %r16, 2;
	ld.global.u32 	%r1, [d_numbers+4];
	setp.ne.s32 	%p1, %r18, %r1;
	ld.global.u32 	%r19, [d_numbers+8];
	add.s32 	%r20, %r16, 4;
	setp.ne.s32 	%p2, %r20, %r19;
	or.pred  	%p3, %p1, %p2;
	@%p3 bra 	$L__BB0_2;
	mov.b32 	%r21, 0;
	st.global.u32 	[d_pos], %r21;
$L__BB0_2:
	add.s32 	%r22, %r1, 2;
	setp.ne.s32 	%p4, %r22, %r19;
	ld.global.u32 	%r23, [d_numbers+12];
	add.s32 	%r4, %r19, 2;
	setp.ne.s32 	%p5, %r4, %r23;
	or.pred  	%p6, %p4, %p5;
	@%p6 bra 	$L__BB0_4;
	mov.b32 	%r24, 1;
	st.global.u32 	[d_pos], %r24;
$L__BB0_4:
	setp.ne.s32 	%p7, %r4, %r23;
	ld.global.u32 	%r25, [d_numbers+16];
	add.s32 	%r6, %r23, 2;
	setp.ne.s32 	%p8, %r6, %r25;
	or.pred  	%p9, %p7, %p8;
	@%p9 bra 	$L__BB0_6;
	mov.b32 	%r26, 2;
	st.global.u32 	[d_pos], %r26;
$L__BB0_6:
	setp.ne.s32 	%p10, %r6, %r25;
	ld.global.u32 	%r27, [d_numbers+20];
	add.s32 	%r8, %r25, 2;
	setp.ne.s32 	%p11, %r8, %r27;
	or.pred  	%p12, %p10, %p11;
	@%p12 bra 	$L__BB0_8;
	mov.b32 	%r28, 3;
	st.global.u32 	[d_pos], %r28;
$L__BB0_8:
	setp.ne.s32 	%p13, %r8, %r27;
	ld.global.u32 	%r29, [d_numbers+24];
	add.s32 	%r10, %r27, 2;
	setp.ne.s32 	%p14, %r10, %r29;
	or.pred  	%p15, %p13, %p14;
	@%p15 bra 	$L__BB0_10;
	mov.b32 	%r30, 4;
	st.global.u32 	[d_pos], %r30;
$L__BB0_10:
	setp.ne.s32 	%p16, %r10, %r29;
	ld.global.u32 	%r31, [d_numbers+28];
	add.s32 	%r12, %r29, 2;
	setp.ne.s32 	%p17, %r12, %r31;
	or.pred  	%p18, %p16, %p17;
	@%p18 bra 	$L__BB0_12;
	mov.b32 	%r32, 5;
	st.global.u32 	[d_pos], %r32;
$L__BB0_12:
	setp.ne.s32 	%p19, %r12, %r31;
	ld.global.u32 	%r33, [d_numbers+32];
	add.s32 	%r14, %r31, 2;
	setp.ne.s32 	%p20, %r14, %r33;
	or.pred  	%p21, %p19, %p20;
	@%p21 bra 	$L__BB0_14;
	mov.b32 	%r34, 6;
	st.global.u32 	[d_pos], %r34;
$L__BB0_14:
	setp.ne.s32 	%p22, %r14, %r33;
	@%p22 bra 	$L__BB0_17;
	add.s32 	%r35, %r33, 2;
	ld.global.u32 	%r36, [d_numbers+36];
	setp.ne.s32 	%p23, %r35, %r36;
	@%p23 bra 	$L__BB0_17;
	mov.b32 	%r37, 7;
	st.global.u32 	[d_pos], %r37;
$L__BB0_17:
	ret;

}
	// .globl	_Z11MultiThreadv
.visible .entry _Z11MultiThreadv()
{
	.reg .pred 	%p<3>;
	.reg .b32 	%r<8>;
	.reg .b64 	%rd<4>;

	mov.b32 	%r3, -1;
	st.global.u32 	[d_pos], %r3;
	mov.u32 	%r1, %tid.x;
	mul.wide.u32 	%rd2, %r1, 4;
	mov.u64 	%rd3, d_numbers;
	add.s64 	%rd1, %rd3, %rd2;
	ld.global.u32 	%r2, [%rd1];
	add.s32 	%r4, %r2, 2;
	ld.global.u32 	%r5, [%rd1+4];
	setp.ne.s32 	%p1, %r4, %r5;
	@%p1 bra 	$L__BB1_3;
	add.s32 	%r6, %r2, 4;
	ld.global.u32 	%r7, [%rd1+8];
	setp.ne.s32 	%p2, %r6, %r7;
	@%p2 bra 	$L__BB1_3;
	st.global.u32 	[d_pos], %r1;
$L__BB1_3:
	ret;

}
	// .globl	_Z17MultiThreadSharedv
.visible .entry _Z17MultiThreadSharedv()
{
	.reg .pred 	%p<4>;
	.reg .b32 	%r<21>;
	// demoted variable
	.shared .align 4 .b8 _ZZ17MultiThreadSharedvE9s_numbers[40];
	mov.b32 	%r4, -1;
	st.global.u32 	[d_pos], %r4;
	mov.u32 	%r1, %tid.x;
	setp.ne.s32 	%p1, %r1, 0;
	@%p1 bra 	$L__BB2_2;
	ld.global.u32 	%r5, [d_numbers];
	st.shared.u32 	[_ZZ17MultiThreadSharedvE9s_numbers], %r5;
	ld.global.u32 	%r6, [d_numbers+4];
	st.shared.u32 	[_ZZ17MultiThreadSharedvE9s_numbers+4], %r6;
	ld.global.u32 	%r7, [d_numbers+8];
	st.shared.u32 	[_ZZ17MultiThreadSharedvE9s_numbers+8], %r7;
	ld.global.u32 	%r8, [d_numbers+12];
	st.shared.u32 	[_ZZ17MultiThreadSharedvE9s_numbers+12], %r8;
	ld.global.u32 	%r9, [d_numbers+16];
	st.shared.u32 	[_ZZ17MultiThreadSharedvE9s_numbers+16], %r9;
	ld.global.u32 	%r10, [d_numbers+20];
	st.shared.u32 	[_ZZ17MultiThreadSharedvE9s_numbers+20], %r10;
	ld.global.u32 	%r11, [d_numbers+24];
	st.shared.u32 	[_ZZ17MultiThreadSharedvE9s_numbers+24], %r11;
	ld.global.u32 	%r12, [d_numbers+28];
	st.shared.u32 	[_ZZ17MultiThreadSharedvE9s_numbers+28], %r12;
	ld.global.u32 	%r13, [d_numbers+32];
	st.shared.u32 	[_ZZ17MultiThreadSharedvE9s_numbers+32], %r13;
	ld.global.u32 	%r14, [d_numbers+36];
	st.shared.u32 	[_ZZ17MultiThreadSharedvE9s_numbers+36], %r14;
$L__BB2_2:
	bar.sync 	0;
	shl.b32 	%r15, %r1, 2;
	mov.u32 	%r16, _ZZ17MultiThreadSharedvE9s_numbers;
	add.s32 	%r2, %r16, %r15;
	ld.shared.u32 	%r3, [%r2];
	add.s32 	%r17, %r3, 2;
	ld.shared.u32 	%r18, [%r2+4];
	setp.ne.s32 	%p2, %r17, %r18;
	@%p2 bra 	$L__BB2_5;
	add.s32 	%r19, %r3, 4;
	ld.shared.u32 	%r20, [%r2+8];
	setp.ne.s32 	%p3, %r19, %r20;
	@%p3 bra 	$L__BB2_5;
	st.global.u32 	[d_pos], %r1;
$L__BB2_5:
	ret;

}
	// .globl	_Z21MultiThreadWithBlocksv
.visible .entry _Z21MultiThreadWithBlocksv()
{
	.reg .pred 	%p<3>;
	.reg .b32 	%r<13>;
	.reg .b64 	%rd<9>;

	mov.b32 	%r3, -1;
	st.global.u32 	[d_pos], %r3;
	mov.u32 	%r4, %ctaid.x;
	mov.u32 	%r5, %ntid.x;
	mov.u32 	%r6, %tid.x;
	mad.lo.s32 	%r1, %r4, %r5, %r6;
	mul.wide.u32 	%rd1, %r1, 4;
	mov.u64 	%rd2, d_numbers;
	add.s64 	%rd3, %rd2, %rd1;
	ld.global.u32 	%r2, [%rd3];
	add.s32 	%r7, %r2, 2;
	add.s32 	%r8, %r1, 1;
	mul.wide.u32 	%rd4, %r8, 4;
	add.s64 	%rd5, %rd2, %rd4;
	ld.global.u32 	%r9, [%rd5];
	setp.ne.s32 	%p1, %r7, %r9;
	@%p1 bra 	$L__BB3_3;
	add.s32 	%r10, %r2, 4;
	add.s32 	%r11, %r1, 2;
	mul.wide.u32 	%rd6, %r11, 4;
	add.s64 	%rd8, %rd2, %rd6;
	ld.global.u32 	%r12, [%rd8];
	setp.ne.s32 	%p2, %r10, %r12;
	@%p2 bra 	$L__BB3_3;
	st.global.u32 	[d_pos], %r1;
$L__BB3_3:
	ret;

}


// ===== COMPILED SASS (sm_100) =====

	.target	sm_100

	.elftype	@"ET_EXEC"


//--------------------- .note.nv.tkinfo           --------------------------
	.section	.note.nv.tkinfo,"",@"SHT_NOTE"
	.sectionflags	@"SHF_NOTE_NV_TKINFO"
	.tkinfo
        /*0018*/ 	.word	0x00000002
        /*0030*/ 	.string	""
        /*0030*/ 	.string	"ptxas"
        /*0030*/ 	.string	"Cuda compilation tools, release 13.0, V13.0.88"
        /*0030*/ 	.string	"Build cuda_13.0.r13.0/compiler.36424714_0"
        /*0030*/ 	.string	"-arch sm_100 -m 64 "



//--------------------- .note.nv.cuinfo           --------------------------
	.section	.note.nv.cuinfo,"",@"SHT_NOTE"
	.sectionflags	@"SHF_NOTE_NV_CUINFO"
        /*0018*/ 	.short	0x0002
        /*001a*/ 	.short	0x0064
        /*001c*/ 	.short	0x0082
	.zero		2


//--------------------- .nv.info                  --------------------------
	.section	.nv.info,"",@"SHT_CUDA_INFO"
	.align	4


	//----- nvinfo : EIATTR_REGCOUNT
	.align		4
        /*0000*/ 	.byte	0x04, 0x2f
        /*0002*/ 	.short	(.L_3 - .L_2)
	.align		4
.L_2:
        /*0004*/ 	.word	index@(_Z12SingleThreadv)
        /*0008*/ 	.word	0x00000010


	//----- nvinfo : EIATTR_FRAME_SIZE
	.align		4
.L_3:
        /*000c*/ 	.byte	0x04, 0x11
        /*000e*/ 	.short	(.L_5 - .L_4)
	.align		4
.L_4:
        /*0010*/ 	.word	index@(_Z12SingleThreadv)
        /*0014*/ 	.word	0x00000000


	//----- nvinfo : EIATTR_REGCOUNT
	.align		4
.L_5:
        /*0018*/ 	.byte	0x04, 0x2f
        /*001a*/ 	.short	(.L_7 - .L_6)
	.align		4
.L_6:
        /*001c*/ 	.word	index@(_Z11MultiThreadv)
        /*0020*/ 	.word	0x0000000e


	//----- nvinfo : EIATTR_FRAME_SIZE
	.align		4
.L_7:
        /*0024*/ 	.byte	0x04, 0x11
        /*0026*/ 	.short	(.L_9 - .L_8)
	.align		4
.L_8:
        /*0028*/ 	.word	index@(_Z11MultiThreadv)
        /*002c*/ 	.word	0x00000000


	//----- nvinfo : EIATTR_REGCOUNT
	.align		4
.L_9:
        /*0030*/ 	.byte	0x04, 0x2f
        /*0032*/ 	.short	(.L_11 - .L_10)
	.align		4
.L_10:
        /*0034*/ 	.word	index@(_Z17MultiThreadSharedv)
        /*0038*/ 	.word	0x00000016


	//----- nvinfo : EIATTR_FRAME_SIZE
	.align		4
.L_11:
        /*003c*/ 	.byte	0x04, 0x11
        /*003e*/ 	.short	(.L_13 - .L_12)
	.align		4
.L_12:
        /*0040*/ 	.word	index@(_Z17MultiThreadSharedv)
        /*0044*/ 	.word	0x00000000


	//----- nvinfo : EIATTR_REGCOUNT
	.align		4
.L_13:
        /*0048*/ 	.byte	0x04, 0x2f
        /*004a*/ 	.short	(.L_15 - .L_14)
	.align		4
.L_14:
        /*004c*/ 	.word	index@(_Z21MultiThreadWithBlocksv)
        /*0050*/ 	.word	0x00000010


	//----- nvinfo : EIATTR_FRAME_SIZE
	.align		4
.L_15:
        /*0054*/ 	.byte	0x04, 0x11
        /*0056*/ 	.short	(.L_17 - .L_16)
	.align		4
.L_16:
        /*0058*/ 	.word	index@(_Z21MultiThreadWithBlocksv)
        /*005c*/ 	.word	0x00000000


	//----- nvinfo : EIATTR_MIN_STACK_SIZE
	.align		4
.L_17:
        /*0060*/ 	.byte	0x04, 0x12
        /*0062*/ 	.short	(.L_19 - .L_18)
	.align		4
.L_18:
        /*0064*/ 	.word	index@(_Z21MultiThreadWithBlocksv)
        /*0068*/ 	.word	0x00000000


	//----- nvinfo : EIATTR_MIN_STACK_SIZE
	.align		4
.L_19:
        /*006c*/ 	.byte	0x04, 0x12
        /*006e*/ 	.short	(.L_21 - .L_20)
	.align		4
.L_20:
        /*0070*/ 	.word	index@(_Z17MultiThreadSharedv)
        /*0074*/ 	.word	0x00000000


	//----- nvinfo : EIATTR_MIN_STACK_SIZE
	.align		4
.L_21:
        /*0078*/ 	.byte	0x04, 0x12
        /*007a*/ 	.short	(.L_23 - .L_22)
	.align		4
.L_22:
        /*007c*/ 	.word	index@(_Z11MultiThreadv)
        /*0080*/ 	.word	0x00000000


	//----- nvinfo : EIATTR_MIN_STACK_SIZE
	.align		4
.L_23:
        /*0084*/ 	.byte	0x04, 0x12
        /*0086*/ 	.short	(.L_25 - .L_24)
	.align		4
.L_24:
        /*0088*/ 	.word	index@(_Z12SingleThreadv)
        /*008c*/ 	.word	0x00000000
.L_25:


//--------------------- .nv.compat                --------------------------
	.section	.nv.compat,"",@"SHT_CUDA_COMPAT_INFO"
	.align	4
        /*0000*/ 	.byte	0x02, 0x09, 0x00, 0x00, 0x02, 0x02, 0x01, 0x00, 0x02, 0x05, 0x05, 0x00, 0x03, 0x07, 0x01, 0x01
        /*0010*/ 	.byte	0x02, 0x03, 0x00, 0x00, 0x02, 0x06, 0x01, 0x00, 0x04, 0x0b, 0x08, 0x00, 0x09, 0x00, 0x00, 0x00
        /*0020*/ 	.byte	0x00, 0x00, 0x00, 0x00


//--------------------- .nv.info._Z21MultiThreadWithBlocksv --------------------------
	.section	.nv.info._Z21MultiThreadWithBlocksv,"",@"SHT_CUDA_INFO"
	.sectionflags	@""
	.align	4


	//----- nvinfo : EIATTR_CUDA_API_VERSION
	.align		4
        /*0000*/ 	.byte	0x04, 0x37
        /*0002*/ 	.short	(.L_27 - .L_26)
.L_26:
        /*0004*/ 	.word	0x00000082


	//----- nvinfo : EIATTR_SPARSE_MMA_MASK
	.align		4
.L_27:
        /*0008*/ 	.byte	0x03, 0x50
        /*000a*/ 	.short	0x0000


	//----- nvinfo : EIATTR_MAXREG_COUNT
	.align		4
        /*000c*/ 	.byte	0x03, 0x1b
        /*000e*/ 	.short	0x00ff


	//----- nvinfo : EIATTR_MERCURY_ISA_VERSION
	.align		4
        /*0010*/ 	.byte	0x03, 0x5f
        /*0012*/ 	.short	0x0101


	//----- nvinfo : EIATTR_VRC_CTA_INIT_COUNT
	.align		4
        /*0014*/ 	.byte	0x02, 0x4a
	.zero		1
	.zero		1


	//----- nvinfo : EIATTR_EXIT_INSTR_OFFSETS
	.align		4
        /*0018*/ 	.byte	0x04, 0x1c
        /*001a*/ 	.short	(.L_29 - .L_28)


	//   ....[0]....
.L_28:
        /*001c*/ 	.word	0x00000110


	//   ....[1]....
        /*0020*/ 	.word	0x00000170


	//   ....[2]....
        /*0024*/ 	.word	0x00000190


	//----- nvinfo : EIATTR_SW_WAR
	.align		4
.L_29:
        /*0028*/ 	.byte	0x04, 0x36
        /*002a*/ 	.short	(.L_31 - .L_30)
.L_30:
        /*002c*/ 	.word	0x00000008
.L_31:


//--------------------- .nv.info._Z17MultiThreadSharedv --------------------------
	.section	.nv.info._Z17MultiThreadSharedv,"",@"SHT_CUDA_INFO"
	.sectionflags	@""
	.align	4


	//----- nvinfo : EIATTR_CUDA_API_VERSION
	.align		4
        /*0000*/ 	.byte	0x04, 0x37
        /*0002*/ 	.short	(.L_33 - .L_32)
.L_32:
        /*0004*/ 	.word	0x00000082


	//----- nvinfo : EIATTR_SPARSE_MMA_MASK
	.align		4
.L_33:
        /*0008*/ 	.byte	0x03, 0x50
        /*000a*/ 	.short	0x0000


	//----- nvinfo : EIATTR_MAXREG_COUNT
	.align		4
        /*000c*/ 	.byte	0x03, 0x1b
        /*000e*/ 	.short	0x00ff


	//----- nvinfo : EIATTR_NUM_BARRIERS
	.align		4
        /*0010*/ 	.byte	0x02, 0x4c
        /*0012*/ 	.byte	0x01
	.zero		1


	//----- nvinfo : EIATTR_MERCURY_ISA_VERSION
	.align		4
        /*0014*/ 	.byte	0x03, 0x5f
        /*0016*/ 	.short	0x0101


	//----- nvinfo : EIATTR_VRC_CTA_INIT_COUNT
	.align		4
        /*0018*/ 	.byte	0x02, 0x4a
	.zero		1
	.zero		1


	//----- nvinfo : EIATTR_EXIT_INSTR_OFFSETS
	.align		4
        /*001c*/ 	.byte	0x04, 0x1c
        /*001e*/ 	.short	(.L_35 - .L_34)


	//   ....[0]....
.L_34:
        /*0020*/ 	.word	0x000001e0


	//   ....[1]....
        /*0024*/ 	.word	0x00000220


	//   ....[2]....
        /*0028*/ 	.word	0x00000240


	//----- nvinfo : EIATTR_SW_WAR
	.align		4
.L_35:
        /*002c*/ 	.byte	0x04, 0x36
        /*002e*/ 	.short	(.L_37 - .L_36)
.L_36:
        /*0030*/ 	.word	0x00000008
.L_37:


//--------------------- .nv.info._Z11MultiThreadv --------------------------
	.section	.nv.info._Z11MultiThreadv,"",@"SHT_CUDA_INFO"
	.sectionflags	@""
	.align	4


	//----- nvinfo : EIATTR_CUDA_API_VERSION
	.align		4
        /*0000*/ 	.byte	0x04, 0x37
        /*0002*/ 	.short	(.L_39 - .L_38)
.L_38:
        /*0004*/ 	.word	0x00000082


	//----- nvinfo : EIATTR_SPARSE_MMA_MASK
	.align		4
.L_39:
        /*0008*/ 	.byte	0x03, 0x50
        /*000a*/ 	.short	0x0000


	//----- nvinfo : EIATTR_MAXREG_COUNT
	.align		4
        /*000c*/ 	.byte	0x03, 0x1b
        /*000e*/ 	.short	0x00ff


	//----- nvinfo : EIATTR_MERCURY_ISA_VERSION
	.align		4
        /*0010*/ 	.byte	0x03, 0x5f
        /*0012*/ 	.short	0x0101


	//----- nvinfo : EIATTR_VRC_CTA_INIT_COUNT
	.align		4
        /*0014*/ 	.byte	0x02, 0x4a
	.zero		1
	.zero		1


	//----- nvinfo : EIATTR_EXIT_INSTR_OFFSETS
	.align		4
        /*0018*/ 	.byte	0x04, 0x1c
        /*001a*/ 	.short	(.L_41 - .L_40)


	//   ....[0]....
.L_40:
        /*001c*/ 	.word	0x000000c0


	//   ....[1]....
        /*0020*/ 	.word	0x00000100


	//   ....[2]....
        /*0024*/ 	.word	0x00000120


	//----- nvinfo : EIATTR_SW_WAR
	.align		4
.L_41:
        /*0028*/ 	.byte	0x04, 0x36
        /*002a*/ 	.short	(.L_43 - .L_42)
.L_42:
        /*002c*/ 	.word	0x00000008
.L_43:


//--------------------- .nv.info._Z12SingleThreadv --------------------------
	.section	.nv.info._Z12SingleThreadv,"",@"SHT_CUDA_INFO"
	.sectionflags	@""
	.align	4


	//----- nvinfo : EIATTR_CUDA_API_VERSION
	.align		4
        /*0000*/ 	.byte	0x04, 0x37
        /*0002*/ 	.short	(.L_45 - .L_44)
.L_44:
        /*0004*/ 	.word	0x00000082


	//----- nvinfo : EIATTR_SPARSE_MMA_MASK
	.align		4
.L_45:
        /*0008*/ 	.byte	0x03, 0x50
        /*000a*/ 	.short	0x0000


	//----- nvinfo : EIATTR_MAXREG_COUNT
	.align		4
        /*000c*/ 	.byte	0x03, 0x1b
        /*000e*/ 	.short	0x00ff


	//----- nvinfo : EIATTR_MERCURY_ISA_VERSION
	.align		4
        /*0010*/ 	.byte	0x03, 0x5f
        /*0012*/ 	.short	0x0101


	//----- nvinfo : EIATTR_VRC_CTA_INIT_COUNT
	.align		4
        /*0014*/ 	.byte	0x02, 0x4a
	.zero		1
	.zero		1


	//----- nvinfo : EIATTR_EXIT_INSTR_OFFSETS
	.align		4
        /*0018*/ 	.byte	0x04, 0x1c
        /*001a*/ 	.short	(.L_47 - .L_46)


	//   ....[0]....
.L_46:
        /*001c*/ 	.word	0x00000330


	//   ....[1]....
        /*0020*/ 	.word	0x00000370


	//   ....[2]....
        /*0024*/ 	.word	0x000003a0


	//----- nvinfo : EIATTR_SW_WAR
	.align		4
.L_47:
        /*0028*/ 	.byte	0x04, 0x36
        /*002a*/ 	.short	(.L_49 - .L_48)
.L_48:
        /*002c*/ 	.word	0x00000008
.L_49:


//--------------------- .nv.callgraph             --------------------------
	.section	.nv.callgraph,"",@"SHT_CUDA_CALLGRAPH"
	.align	4
	.sectionentsize	8
	.align		4
        /*0000*/ 	.word	0x00000000
	.align		4
        /*0004*/ 	.word	0xffffffff
	.align		4
        /*0008*/ 	.word	0x00000000
	.align		4
        /*000c*/ 	.word	0xfffffffe
	.align		4
        /*0010*/ 	.word	0x00000000
	.align		4
        /*0014*/ 	.word	0xfffffffd
	.align		4
        /*0018*/ 	.word	0x00000000
	.align		4
        /*001c*/ 	.word	0xfffffffc


//--------------------- .nv.constant4             --------------------------
	.section	.nv.constant4,"a",@progbits
	.align	8
	.align		8
.nv.constant4:
        /*0000*/ 	.dword	d_numbers
	.align		8
        /*0008*/ 	.dword	d_pos


//--------------------- .text._Z21MultiThreadWithBlocksv --------------------------
	.section	.text._Z21MultiThreadWithBlocksv,"ax",@progbits
	.align	128
        .global         _Z21MultiThreadWithBlocksv
        .type           _Z21MultiThreadWithBlocksv,@function
        .size           _Z21MultiThreadWithBlocksv,(.L_x_4 - _Z21MultiThreadWithBlocksv)
        .other          _Z21MultiThreadWithBlocksv,@"STO_CUDA_ENTRY STV_DEFAULT"
_Z21MultiThreadWithBlocksv:
.text._Z21MultiThreadWithBlocksv:
[----:B------:R-:W-:Y:S01]  /*0000*/  LDC R1, c[0x0][0x37c] ;  /* 0x0000df00ff017b82 */ /* 0x000fe20000000800 */
[----:B------:R-:W0:Y:S07]  /*0010*/  S2R R0, SR_TID.X ;  /* 0x0000000000007919 */ /* 0x000e2e0000002100 */
[----:B------:R-:W0:Y:S01]  /*0020*/  S2UR UR6, SR_CTAID.X ;  /* 0x00000000000679c3 */ /* 0x000e220000002500 */
[----:B------:R-:W1:Y:S01]  /*0030*/  LDCU.64 UR4, c[0x0][0x358] ;  /* 0x00006b00ff0477ac */ /* 0x000e620008000a00 */
[----:B------:R-:W-:-:S06]  /*0040*/  MOV R13, 0xffffffff ;  /* 0xffffffff000d7802 */ /* 0x000fcc0000000f00 */
[----:B------:R-:W0:Y:S08]  /*0050*/  LDC R11, c[0x0][0x360] ;  /* 0x0000d800ff0b7b82 */ /* 0x000e300000000800 */
[----:B------:R-:W2:Y:S08]  /*0060*/  LDC.64 R8, c[0x4][RZ] ;  /* 0x01000000ff087b82 */ /* 0x000eb00000000a00 */
[----:B------:R-:W1:Y:S01]  /*0070*/  LDC.64 R2, c[0x4][0x8] ;  /* 0x01000200ff027b82 */ /* 0x000e620000000a00 */
[----:B0-----:R-:W-:-:S05]  /*0080*/  IMAD R11, R11, UR6, R0 ;  /* 0x000000060b0b7c24 */ /* 0x001fca000f8e0200 */
[C---:B------:R-:W-:Y:S01]  /*0090*/  IADD3 R7, PT, PT, R11.reuse, 0x1, RZ ;  /* 0x000000010b077810 */ /* 0x040fe20007ffe0ff */
[----:B--2---:R-:W-:-:S04]  /*00a0*/  IMAD.WIDE.U32 R4, R11, 0x4, R8 ;  /* 0x000000040b047825 */ /* 0x004fc800078e0008 */
[----:B------:R-:W-:Y:S01]  /*00b0*/  IMAD.WIDE.U32 R6, R7, 0x4, R8 ;  /* 0x0000000407067825 */ /* 0x000fe200078e0008 */
[----:B-1----:R0:W-:Y:S04]  /*00c0*/  STG.E desc[UR4][R2.64], R13 ;  /* 0x0000000d02007986 */ /* 0x0021e8000c101904 */
[----:B------:R-:W2:Y:S04]  /*00d0*/  LDG.E R0, desc[UR4][R4.64] ;  /* 0x0000000404007981 */ /* 0x000ea8000c1e1900 */
[----:B------:R-:W3:Y:S01]  /*00e0*/  LDG.E R7, desc[UR4][R6.64] ;  /* 0x0000000406077981 */ /* 0x000ee2000c1e1900 */
[----:B--2---:R-:W-:-:S04]  /*00f0*/  IADD3 R10, PT, PT, R0, 0x2, RZ ;  /* 0x00000002000a7810 */ /* 0x004fc80007ffe0ff */
[----:B---3--:R-:W-:-:S13]  /*0100*/  ISETP.NE.AND P0, PT, R10, R7, PT ;  /* 0x000000070a00720c */ /* 0x008fda0003f05270 */
[----:B0-----:R-:W-:Y:S05]  /*0110*/  @P0 EXIT ;  /* 0x000000000000094d */ /* 0x001fea0003800000 */
[----:B------:R-:W-:-:S05]  /*0120*/  IADD3 R5, PT, PT, R11, 0x2, RZ ;  /* 0x000000020b057810 */ /* 0x000fca0007ffe0ff */
[----:B------:R-:W-:-:S06]  /*0130*/  IMAD.WIDE.U32 R4, R5, 0x4, R8 ;  /* 0x0000000405047825 */ /* 0x000fcc00078e0008 */
[----:B------:R-:W2:Y:S01]  /*0140*/  LDG.E R5, desc[UR4][R4.64] ;  /* 0x0000000404057981 */ /* 0x000ea2000c1e1900 */
[----:B------:R-:W-:-:S04]  /*0150*/  IADD3 R0, PT, PT, R0, 0x4, RZ ;  /* 0x0000000400007810 */ /* 0x000fc80007ffe0ff */
[----:B--2---:R-:W-:-:S13]  /*0160*/  ISETP.NE.AND P0, PT, R0, R5, PT ;  /* 0x000000050000720c */ /* 0x004fda0003f05270 */
[----:B------:R-:W-:Y:S05]  /*0170*/  @P0 EXIT ;  /* 0x000000000000094d */ /* 0x000fea0003800000 */
[----:B------:R-:W-:Y:S01]  /*0180*/  STG.E desc[UR4][R2.64], R11 ;  /* 0x0000000b02007986 */ /* 0x000fe2000c101904 */
[----:B------:R-:W-:Y:S05]  /*0190*/  EXIT ;  /* 0x000000000000794d */ /* 0x000fea0003800000 */
.L_x_0:
[----:B------:R-:W-:-:S00]  /*01a0*/  BRA `(.L_x_0) ;  /* 0xfffffffc00fc7947 */ /* 0x000fc0000383ffff */
[----:B------:R-:W-:-:S00]  /*01b0*/  NOP ;  /* 0x0000000000007918 */ /* 0x000fc00000000000 */
        /* <DEDUP_REMOVED lines=12> */
.L_x_4:


//--------------------- .text._Z17MultiThreadSharedv --------------------------
	.section	.text._Z17MultiThreadSharedv,"ax",@progbits
	.align	128
        .global         _Z17MultiThreadSharedv
        .type           _Z17MultiThreadSharedv,@function
        .size           _Z17MultiThreadSharedv,(.L_x_5 - _Z17MultiThreadSharedv)
        .other          _Z17MultiThreadSharedv,@"STO_CUDA_ENTRY STV_DEFAULT"
_Z17MultiThreadSharedv:
.text._Z17MultiThreadSharedv:
[----:B------:R-:W-:Y:S01]  /*0000*/  LDC R1, c[0x0][0x37c] ;  /* 0x0000df00ff017b82 */ /* 0x000fe20000000800 */
[----:B------:R-:W0:Y:S07]  /*0010*/  S2R R19, SR_TID.X ;  /* 0x0000000000137919 */ /* 0x000e2e0000002100 */
[----:B------:R-:W1:Y:S01]  /*0020*/  LDC.64 R2, c[0x4][0x8] ;  /* 0x01000200ff027b82 */ /* 0x000e620000000a00 */
[----:B------:R-:W1:Y:S01]  /*0030*/  LDCU.64 UR6, c[0x0][0x358] ;  /* 0x00006b00ff0677ac */ /* 0x000e620008000a00 */
[----:B------:R-:W-:-:S05]  /*0040*/  IMAD.MOV.U32 R17, RZ, RZ, -0x1 ;  /* 0xffffffffff117424 */ /* 0x000fca00078e00ff */
[----:B-1----:R-:W-:Y:S01]  /*0050*/  STG.E desc[UR6][R2.64], R17 ;  /* 0x0000001102007986 */ /* 0x002fe2000c101906 */
[----:B0-----:R-:W-:-:S13]  /*0060*/  ISETP.NE.AND P0, PT, R19, RZ, PT ;  /* 0x000000ff1300720c */ /* 0x001fda0003f05270 */
[----:B------:R-:W0:Y:S02]  /*0070*/  @!P0 LDC.64 R12, c[0x4][RZ] ;  /* 0x01000000ff0c8b82 */ /* 0x000e240000000a00 */
[----:B0-----:R-:W2:Y:S04]  /*0080*/  @!P0 LDG.E R14, desc[UR6][R12.64+0x20] ;  /* 0x000020060c0e8981 */ /* 0x001ea8000c1e1900 */
[----:B------:R-:W3:Y:S04]  /*0090*/  @!P0 LDG.E R4, desc[UR6][R12.64] ;  /* 0x000000060c048981 */ /* 0x000ee8000c1e1900 */
[----:B------:R-:W3:Y:S04]  /*00a0*/  @!P0 LDG.E R5, desc[UR6][R12.64+0x4] ;  /* 0x000004060c058981 */ /* 0x000ee8000c1e1900 */
[----:B------:R-:W3:Y:S04]  /*00b0*/  @!P0 LDG.E R6, desc[UR6][R12.64+0x8] ;  /* 0x000008060c068981 */ /* 0x000ee8000c1e1900 */
[----:B------:R-:W3:Y:S04]  /*00c0*/  @!P0 LDG.E R7, desc[UR6][R12.64+0xc] ;  /* 0x00000c060c078981 */ /* 0x000ee8000c1e1900 */
[----:B------:R-:W4:Y:S04]  /*00d0*/  @!P0 LDG.E R8, desc[UR6][R12.64+0x10] ;  /* 0x000010060c088981 */ /* 0x000f28000c1e1900 */
[----:B------:R-:W4:Y:S04]  /*00e0*/  @!P0 LDG.E R9, desc[UR6][R12.64+0x14] ;  /* 0x000014060c098981 */ /* 0x000f28000c1e1900 */
[----:B------:R-:W4:Y:S04]  /*00f0*/  @!P0 LDG.E R10, desc[UR6][R12.64+0x18] ;  /* 0x000018060c0a8981 */ /* 0x000f28000c1e1900 */
[----:B------:R-:W4:Y:S04]  /*0100*/  @!P0 LDG.E R11, desc[UR6][R12.64+0x1c] ;  /* 0x00001c060c0b8981 */ /* 0x000f28000c1e1900 */
[----:B------:R-:W2:Y:S01]  /*0110*/  @!P0 LDG.E R15, desc[UR6][R12.64+0x24] ;  /* 0x000024060c0f8981 */ /* 0x000ea2000c1e1900 */
[----:B------:R-:W0:Y:S01]  /*0120*/  S2UR UR5, SR_CgaCtaId ;  /* 0x00000000000579c3 */ /* 0x000e220000008800 */
[----:B------:R-:W-:-:S02]  /*0130*/  UMOV UR4, 0x400 ;  /* 0x0000040000047882 */ /* 0x000fc40000000000 */
[----:B0-----:R-:W-:-:S06]  /*0140*/  ULEA UR4, UR5, UR4, 0x18 ;  /* 0x0000000405047291 */ /* 0x001fcc000f8ec0ff */
[----:B------:R-:W-:-:S03]  /*0150*/  LEA R0, R19, UR4, 0x2 ;  /* 0x0000000413007c11 */ /* 0x000fc6000f8e10ff */
[----:B---3--:R-:W-:Y:S04]  /*0160*/  @!P0 STS.128 [UR4], R4 ;  /* 0x00000004ff008988 */ /* 0x008fe80008000c04 */
[----:B----4-:R-:W-:Y:S04]  /*0170*/  @!P0 STS.128 [UR4+0x10], R8 ;  /* 0x00001008ff008988 */ /* 0x010fe80008000c04 */
[----:B--2---:R-:W-:Y:S01]  /*0180*/  @!P0 STS.64 [UR4+0x20], R14 ;  /* 0x0000200eff008988 */ /* 0x004fe20008000a04 */
[----:B------:R-:W-:Y:S06]  /*0190*/  BAR.SYNC.DEFER_BLOCKING 0x0 ;  /* 0x0000000000007b1d */ /* 0x000fec0000010000 */
[----:B------:R-:W0:Y:S04]  /*01a0*/  LDS R16, [R0] ;  /* 0x0000000000107984 */ /* 0x000e280000000800 */
[----:B------:R-:W1:Y:S01]  /*01b0*/  LDS R17, [R0+0x4] ;  /* 0x0000040000117984 */ /* 0x000e620000000800 */
[----:B0-----:R-:W-:-:S05]  /*01c0*/  VIADD R12, R16, 0x2 ;  /* 0x00000002100c7836 */ /* 0x001fca0000000000 */
[----:B-1----:R-:W-:-:S13]  /*01d0*/  ISETP.NE.AND P0, PT, R12, R17, PT ;  /* 0x000000110c00720c */ /* 0x002fda0003f05270 */
[----:B------:R-:W-:Y:S05]  /*01e0*/  @P0 EXIT ;  /* 0x000000000000094d */ /* 0x000fea0003800000 */
[----:B------:R-:W0:Y:S01]  /*01f0*/  LDS R5, [R0+0x8] ;  /* 0x0000080000057984 */ /* 0x000e220000000800 */
[----:B------:R-:W-:-:S05]  /*0200*/  VIADD R16, R16, 0x4 ;  /* 0x0000000410107836 */ /* 0x000fca0000000000 */
[----:B0-----:R-:W-:-:S13]  /*0210*/  ISETP.NE.AND P0, PT, R16, R5, PT ;  /* 0x000000051000720c */ /* 0x001fda0003f05270 */
[----:B------:R-:W-:Y:S05]  /*0220*/  @P0 EXIT ;  /* 0x000000000000094d */ /* 0x000fea0003800000 */
[----:B------:R-:W-:Y:S01]  /*0230*/  STG.E desc[UR6][R2.64], R19 ;  /* 0x0000001302007986 */ /* 0x000fe2000c101906 */
[----:B------:R-:W-:Y:S05]  /*0240*/  EXIT ;  /* 0x000000000000794d */ /* 0x000fea0003800000 */
.L_x_1:
        /* <DEDUP_REMOVED lines=11> */
.L_x_5:


//--------------------- .text._Z11MultiThreadv    --------------------------
	.section	.text._Z11MultiThreadv,"ax",@progbits
	.align	128
        .global         _Z11MultiThreadv
        .type           _Z11MultiThreadv,@function
        .size           _Z11MultiThreadv,(.L_x_6 - _Z11MultiThreadv)
        .other          _Z11MultiThreadv,@"STO_CUDA_ENTRY STV_DEFAULT"
_Z11MultiThreadv:
.text._Z11MultiThreadv:
[----:B------:R-:W-:Y:S01]  /*0000*/  LDC R1, c[0x0][0x37c] ;  /* 0x0000df00ff017b82 */ /* 0x000fe20000000800 */
[----:B------:R-:W0:Y:S07]  /*0010*/  S2R R9, SR_TID.X ;  /* 0x0000000000097919 */ /* 0x000e2e0000002100 */
[----:B------:R-:W0:Y:S01]  /*0020*/  LDC.64 R4, c[0x4][RZ] ;  /* 0x01000000ff047b82 */ /* 0x000e220000000a00 */
[----:B------:R-:W1:Y:S01]  /*0030*/  LDCU.64 UR4, c[0x0][0x358] ;  /* 0x00006b00ff0477ac */ /* 0x000e620008000a00 */
[----:B------:R-:W-:-:S06]  /*0040*/  IMAD.MOV.U32 R11, RZ, RZ, -0x1 ;  /* 0xffffffffff0b7424 */ /* 0x000fcc00078e00ff */
[----:B------:R-:W1:Y:S01]  /*0050*/  LDC.64 R2, c[0x4][0x8] ;  /* 0x01000200ff027b82 */ /* 0x000e620000000a00 */
[----:B0-----:R-:W-:Y:S01]  /*0060*/  IMAD.WIDE.U32 R4, R9, 0x4, R4 ;  /* 0x0000000409047825 */ /* 0x001fe200078e0004 */
[----:B-1----:R0:W-:Y:S04]  /*0070*/  STG.E desc[UR4][R2.64], R11 ;  /* 0x0000000b02007986 */ /* 0x0021e8000c101904 */
[----:B------:R-:W2:Y:S04]  /*0080*/  LDG.E R0, desc[UR4][R4.64] ;  /* 0x0000000404007981 */ /* 0x000ea8000c1e1900 */
[----:B------:R-:W3:Y:S01]  /*0090*/  LDG.E R7, desc[UR4][R4.64+0x4] ;  /* 0x0000040404077981 */ /* 0x000ee2000c1e1900 */
[----:B--2---:R-:W-:-:S04]  /*00a0*/  IADD3 R6, PT, PT, R0, 0x2, RZ ;  /* 0x0000000200067810 */ /* 0x004fc80007ffe0ff */
[----:B---3--:R-:W-:-:S13]  /*00b0*/  ISETP.NE.AND P0, PT, R6, R7, PT ;  /* 0x000000070600720c */ /* 0x008fda0003f05270 */
[----:B0-----:R-:W-:Y:S05]  /*00c0*/  @P0 EXIT ;  /* 0x000000000000094d */ /* 0x001fea0003800000 */
[----:B------:R-:W2:Y:S01]  /*00d0*/  LDG.E R5, desc[UR4][R4.64+0x8] ;  /* 0x0000080404057981 */ /* 0x000ea2000c1e1900 */
[----:B------:R-:W-:-:S05]  /*00e0*/  VIADD R0, R0, 0x4 ;  /* 0x0000000400007836 */ /* 0x000fca0000000000 */
[----:B--2---:R-:W-:-:S13]  /*00f0*/  ISETP.NE.AND P0, PT, R0, R5, PT ;  /* 0x000000050000720c */ /* 0x004fda0003f05270 */
[----:B------:R-:W-:Y:S05]  /*0100*/  @P0 EXIT ;  /* 0x000000000000094d */ /* 0x000fea0003800000 */
[----:B------:R-:W-:Y:S01]  /*0110*/  STG.E desc[UR4][R2.64], R9 ;  /* 0x0000000902007986 */ /* 0x000fe2000c101904 */
[----:B------:R-:W-:Y:S05]  /*0120*/  EXIT ;  /* 0x000000000000794d */ /* 0x000fea0003800000 */
.L_x_2:
        /* <DEDUP_REMOVED lines=13> */
.L_x_6:


//--------------------- .text._Z12SingleThreadv   --------------------------
	.section	.text._Z12SingleThreadv,"ax",@progbits
	.align	128
        .global         _Z12SingleThreadv
        .type           _Z12SingleThreadv,@function
        .size           _Z12SingleThreadv,(.L_x_7 - _Z12SingleThreadv)
        .other          _Z12SingleThreadv,@"STO_CUDA_ENTRY STV_DEFAULT"
_Z12SingleThreadv:
.text._Z12SingleThreadv:
[----:B------:R-:W-:Y:S08]  /*0000*/  LDC R1, c[0x0][0x37c] ;  /* 0x0000df00ff017b82 */ /* 0x000ff00000000800 */
[----:B------:R-:W0:Y:S01]  /*0010*/  LDC.64 R2, c[0x4][0x8] ;  /* 0x01000200ff027b82 */ /* 0x000e220000000a00 */
[----:B------:R-:W0:Y:S01]  /*0020*/  LDCU.64 UR4, c[0x0][0x358] ;  /* 0x00006b00ff0477ac */ /* 0x000e220008000a00 */
[----:B------:R-:W-:-:S06]  /*0030*/  IMAD.MOV.U32 R11, RZ, RZ, -0x1 ;  /* 0xffffffffff0b7424 */ /* 0x000fcc00078e00ff */
[----:B------:R-:W1:Y:S01]  /*0040*/  LDC.64 R4, c[0x4][RZ] ;  /* 0x01000000ff047b82 */ /* 0x000e620000000a00 */
[----:B0-----:R0:W-:Y:S04]  /*0050*/  STG.E desc[UR4][R2.64], R11 ;  /* 0x0000000b02007986 */ /* 0x0011e8000c101904 */
[----:B-1----:R-:W2:Y:S04]  /*0060*/  LDG.E R0, desc[UR4][R4.64] ;  /* 0x0000000404007981 */ /* 0x002ea8000c1e1900 */
[----:B------:R-:W3:Y:S04]  /*0070*/  LDG.E R6, desc[UR4][R4.64+0x8] ;  /* 0x0000080404067981 */ /* 0x000ee8000c1e1900 */
[----:B------:R-:W4:Y:S01]  /*0080*/  LDG.E R7, desc[UR4][R4.64+0x4] ;  /* 0x0000040404077981 */ /* 0x000f22000c1e1900 */
[----:B--2---:R-:W-:-:S02]  /*0090*/  VIADD R9, R0, 0x4 ;  /* 0x0000000400097836 */ /* 0x004fc40000000000 */
[----:B------:R-:W-:-:S03]  /*00a0*/  VIADD R0, R0, 0x2 ;  /* 0x0000000200007836 */ /* 0x000fc60000000000 */
[----:B---3--:R-:W-:-:S04]  /*00b0*/  ISETP.NE.AND P0, PT, R9, R6, PT ;  /* 0x000000060900720c */ /* 0x008fc80003f05270 */
[----:B----4-:R-:W-:-:S13]  /*00c0*/  ISETP.NE.OR P0, PT, R0, R7, P0 ;  /* 0x000000070000720c */ /* 0x010fda0000705670 */
[----:B------:R-:W-:Y:S04]  /*00d0*/  @!P0 STG.E desc[UR4][R2.64], RZ ;  /* 0x000000ff02008986 */ /* 0x000fe8000c101904 */
[----:B------:R-:W2:Y:S01]  /*00e0*/  LDG.E R0, desc[UR4][R4.64+0xc] ;  /* 0x00000c0404007981 */ /* 0x000ea2000c1e1900 */
[----:B------:R-:W-:Y:S02]  /*00f0*/  VIADD R9, R6, 0x2 ;  /* 0x0000000206097836 */ /* 0x000fe40000000000 */
[----:B------:R-:W-:-:S03]  /*0100*/  VIADD R7, R7, 0x2 ;  /* 0x0000000207077836 */ /* 0x000fc60000000000 */
[----:B--2---:R-:W-:-:S04]  /*0110*/  ISETP.NE.AND P0, PT, R9, R0, PT ;  /* 0x000000000900720c */ /* 0x004fc80003f05270 */
[----:B------:R-:W-:-:S13]  /*0120*/  ISETP.NE.OR P0, PT, R7, R6, P0 ;  /* 0x000000060700720c */ /* 0x000fda0000705670 */
[----:B0-----:R-:W-:-:S05]  /*0130*/  @!P0 IMAD.MOV.U32 R11, RZ, RZ, 0x1 ;  /* 0x00000001ff0b8424 */ /* 0x001fca00078e00ff */
[----:B------:R0:W-:Y:S04]  /*0140*/  @!P0 STG.E desc[UR4][R2.64], R11 ;  /* 0x0000000b02008986 */ /* 0x0001e8000c101904 */
[----:B------:R-:W2:Y:S01]  /*0150*/  LDG.E R6, desc[UR4][R4.64+0x10] ;  /* 0x0000100404067981 */ /* 0x000ea2000c1e1900 */
[----:B------:R-:W-:-:S04]  /*0160*/  IADD3 R7, PT, PT, R0, 0x2, RZ ;  /* 0x0000000200077810 */ /* 0x000fc80007ffe0ff */
[----:B--2---:R-:W-:-:S04]  /*0170*/  ISETP.NE.AND P0, PT, R7, R6, PT ;  /* 0x000000060700720c */ /* 0x004fc80003f05270 */
[----:B------:R-:W-:-:S13]  /*0180*/  ISETP.NE.OR P0, PT, R9, R0, P0 ;  /* 0x000000000900720c */ /* 0x000fda0000705670 */
[----:B------:R-:W-:-:S05]  /*0190*/  @!P0 IMAD.MOV.U32 R13, RZ, RZ, 0x2 ;  /* 0x00000002ff0d8424 */ /* 0x000fca00078e00ff */
[----:B------:R1:W-:Y:S04]  /*01a0*/  @!P0 STG.E desc[UR4][R2.64], R13 ;  /* 0x0000000d02008986 */ /* 0x0003e8000c101904 */
[----:B------:R-:W2:Y:S01]  /*01b0*/  LDG.E R0, desc[UR4][R4.64+0x14] ;  /* 0x0000140404007981 */ /* 0x000ea2000c1e1900 */
[----:B------:R-:W-:-:S05]  /*01c0*/  VIADD R9, R6, 0x2 ;  /* 0x0000000206097836 */ /* 0x000fca0000000000 */
[----:B--2---:R-:W-:-:S04]  /*01d0*/  ISETP.NE.AND P0, PT, R9, R0, PT ;  /* 0x000000000900720c */ /* 0x004fc80003f05270 */
[----:B------:R-:W-:-:S13]  /*01e0*/  ISETP.NE.OR P0, PT, R7, R6, P0 ;  /* 0x000000060700720c */ /* 0x000fda0000705670 */
[----:B0-----:R-:W-:-:S05]  /*01f0*/  @!P0 IMAD.MOV.U32 R11, RZ, RZ, 0x3 ;  /* 0x00000003ff0b8424 */ /* 0x001fca00078e00ff */
[----:B------:R0:W-:Y:S04]  /*0200*/  @!P0 STG.E desc[UR4][R2.64], R11 ;  /* 0x0000000b02008986 */ /* 0x0001e8000c101904 */
[----:B------:R-:W2:Y:S01]  /*0210*/  LDG.E R6, desc[UR4][R4.64+0x18] ;  /* 0x0000180404067981 */ /* 0x000ea2000c1e1900 */
[----:B------:R-:W-:-:S05]  /*0220*/  VIADD R7, R0, 0x2 ;  /* 0x0000000200077836 */ /* 0x000fca0000000000 */
[----:B--2---:R-:W-:-:S04]  /*0230*/  ISETP.NE.AND P0, PT, R7, R6, PT ;  /* 0x000000060700720c */ /* 0x004fc80003f05270 */
[----:B------:R-:W-:-:S13]  /*0240*/  ISETP.NE.OR P0, PT, R9, R0, P0 ;  /* 0x000000000900720c */ /* 0x000fda0000705670 */
[----:B-1----:R-:W-:-:S05]  /*0250*/  @!P0 MOV R13, 0x4 ;  /* 0x00000004000d8802 */ /* 0x002fca0000000f00 */
        /* <DEDUP_REMOVED lines=11> */
[----:B------:R-:W-:-:S05]  /*0310*/  @!P1 MOV R7, 0x6 ;  /* 0x0000000600079802 */ /* 0x000fca0000000f00 */
[----:B------:R1:W-:Y:S01]  /*0320*/  @!P1 STG.E desc[UR4][R2.64], R7 ;  /* 0x0000000702009986 */ /* 0x0003e2000c101904 */
[----:B------:R-:W-:Y:S05]  /*0330*/  @P0 EXIT ;  /* 0x000000000000094d */ /* 0x000fea0003800000 */
[----:B------:R-:W2:Y:S01]  /*0340*/  LDG.E R5, desc[UR4][R4.64+0x24] ;  /* 0x0000240404057981 */ /* 0x000ea2000c1e1900 */
[----:B------:R-:W-:-:S05]  /*0350*/  VIADD R6, R6, 0x2 ;  /* 0x0000000206067836 */ /* 0x000fca0000000000 */
[----:B--2---:R-:W-:-:S13]  /*0360*/  ISETP.NE.AND P0, PT, R6, R5, PT ;  /* 0x000000050600720c */ /* 0x004fda0003f05270 */
[----:B------:R-:W-:Y:S05]  /*0370*/  @P0 EXIT ;  /* 0x000000000000094d */ /* 0x000fea0003800000 */
[----:B------:R-:W-:-:S05]  /*0380*/  IMAD.MOV.U32 R5, RZ, RZ, 0x7 ;  /* 0x00000007ff057424 */ /* 0x000fca00078e00ff */
[----:B------:R-:W-:Y:S01]  /*0390*/  STG.E desc[UR4][R2.64], R5 ;  /* 0x0000000502007986 */ /* 0x000fe2000c101904 */
[----:B------:R-:W-:Y:S05]  /*03a0*/  EXIT ;  /* 0x000000000000794d */ /* 0x000fea0003800000 */
.L_x_3:
        /* <DEDUP_REMOVED lines=13> */
.L_x_7:


//--------------------- .nv.global.init           --------------------------
	.section	.nv.global.init,"aw",@progbits
	.align	4
.nv.global.init:
	.type		d_pos,@object
	.size		d_pos,(.L_1 - d_pos)
d_pos:
        /*0000*/ 	.byte	0xff, 0xff, 0xff, 0xff
.L_1:


//--------------------- .nv.shared.reserved.0     --------------------------
	.section	.nv.shared.reserved.0,"aw",@nobits
	.weak		__nv_reservedSMEM_offset_0_alias
	.size		__nv_reservedSMEM_offset_0_alias, 0, 64
	.other		__nv_reservedSMEM_offset_0_alias,@"STO_CUDA_RESERVED_SHARED STV_DEFAULT"
__nv_reservedSMEM_offset_0_alias:
	.zero		0
	.zero		64


//--------------------- .nv.global                --------------------------
	.section	.nv.global,"aw",@nobits
	.align	4
.nv.global:
	.type		d_numbers,@object
	.size		d_numbers,(.L_0 - d_numbers)
d_numbers:
	.zero		40
.L_0:


//--------------------- .nv.shared._Z17MultiThreadSharedv --------------------------
	.section	.nv.shared._Z17MultiThreadSharedv,"aw",@nobits
	.sectionflags	@""
	.align	4
.nv.shared._Z17MultiThreadSharedv:
	.zero		1064


//--------------------- .nv.constant0._Z21MultiThreadWithBlocksv --------------------------
	.section	.nv.constant0._Z21MultiThreadWithBlocksv,"a",@progbits
	.sectionflags	@""
	.align	4
.nv.constant0._Z21MultiThreadWithBlocksv:
	.zero		896


//--------------------- .nv.constant0._Z17MultiThreadSharedv --------------------------
	.section	.nv.constant0._Z17MultiThreadSharedv,"a",@progbits
	.sectionflags	@""
	.align	4
.nv.constant0._Z17MultiThreadSharedv:
	.zero		896


//--------------------- .nv.constant0._Z11MultiThreadv --------------------------
	.section	.nv.constant0._Z11MultiThreadv,"a",@progbits
	.sectionflags	@""
	.align	4
.nv.constant0._Z11MultiThreadv:
	.zero		896


//--------------------- .nv.constant0._Z12SingleThreadv --------------------------
	.section	.nv.constant0._Z12SingleThreadv,"a",@progbits
	.sectionflags	@""
	.align	4
.nv.constant0._Z12SingleThreadv:
	.zero		896


//--------------------- SYMBOLS --------------------------

	.type		.nv.reservedSmem.offset0,@object
	.size		.nv.reservedSmem.offset0,0x4
	.type		.nv.reservedSmem.cap,@object
	.size		.nv.reservedSmem.cap,0x4
